//
// Generated by NVIDIA NVVM Compiler
//
// Compiler Build ID: CL-36424714
// Cuda compilation tools, release 13.0, V13.0.88
// Based on NVVM 20.0.0
//

.version 9.0
.target sm_100
.address_size 64

	// .globl	_Z3funPi
.extern .func  (.param .b32 func_retval0) vprintf
(
	.param .b64 vprintf_param_0,
	.param .b64 vprintf_param_1
)
;
.global .align 1 .b8 $str[4] = {37, 100, 10};

.visible .entry _Z3funPi(
	.param .u64 .ptr .align 1 _Z3funPi_param_0
)
{
	.local .align 8 .b8 	__local_depot0[16];
	.reg .b64 	%SP;
	.reg .b64 	%SPL;
	.reg .b32 	%r<6>;
	.reg .b64 	%rd<9>;

	mov.u64 	%SPL, __local_depot0;
	cvta.local.u64 	%SP, %SPL;
	ld.param.u64 	%rd1, [_Z3funPi_param_0];
	cvta.to.global.u64 	%rd2, %rd1;
	add.u64 	%rd3, %SP, 0;
	add.u64 	%rd4, %SPL, 0;
	add.u64 	%rd5, %SP, 8;
	add.u64 	%rd6, %SPL, 8;
	mov.b32 	%r1, 0;
	st.local.u32 	[%rd4], %r1;
	cvt.u32.u64 	%r2, %rd3;
	and.b32  	%r3, %r2, -8;
	st.global.u32 	[%rd2], %r3;
	st.local.u32 	[%rd6], %r3;
	mov.u64 	%rd7, $str;
	cvta.global.u64 	%rd8, %rd7;
	{ // callseq 0, 0
	.param .b64 param0;
	st.param.b64 	[param0], %rd8;
	.param .b64 param1;
	st.param.b64 	[param1], %rd5;
	.param .b32 retval0;
	call.uni (retval0), 
	vprintf, 
	(
	param0, 
	param1
	);
	ld.param.b32 	%r4, [retval0];
	} // callseq 0
	ret;

}


// ===== COMPILED SASS (sm_100) =====

	.target	sm_100

	.elftype	@"ET_EXEC"


//--------------------- .note.nv.tkinfo           --------------------------
	.section	.note.nv.tkinfo,"",@"SHT_NOTE"
	.sectionflags	@"SHF_NOTE_NV_TKINFO"
	.tkinfo
        /*0018*/ 	.word	0x00000002
        /*0030*/ 	.string	""
        /*0030*/ 	.string	"ptxas"
        /*0030*/ 	.string	"Cuda compilation tools, release 13.0, V13.0.88"
        /*0030*/ 	.string	"Build cuda_13.0.r13.0/compiler.36424714_0"
        /*0030*/ 	.string	"-arch sm_100 -m 64 "



//--------------------- .note.nv.cuinfo           --------------------------
	.section	.note.nv.cuinfo,"",@"SHT_NOTE"
	.sectionflags	@"SHF_NOTE_NV_CUINFO"
        /*0018*/ 	.short	0x0002
        /*001a*/ 	.short	0x0064
        /*001c*/ 	.short	0x0082
	.zero		2


//--------------------- .nv.info                  --------------------------
	.section	.nv.info,"",@"SHT_CUDA_INFO"
	.align	4


	//----- nvinfo : EIATTR_REGCOUNT
	.align		4
        /*0000*/ 	.byte	0x04, 0x2f
        /*0002*/ 	.short	(.L_2 - .L_1)
	.align		4
.L_1:
        /*0004*/ 	.word	index@(_Z3funPi)
        /*0008*/ 	.word	0x00000018


	//----- nvinfo : EIATTR_FRAME_SIZE
	.align		4
.L_2:
        /*000c*/ 	.byte	0x04, 0x11
        /*000e*/ 	.short	(.L_4 - .L_3)
	.align		4
.L_3:
        /*0010*/ 	.word	index@(_Z3funPi)
        /*0014*/ 	.word	0x00000010


	//----- nvinfo : EIATTR_MIN_STACK_SIZE
	.align		4
.L_4:
        /*0018*/ 	.byte	0x04, 0x12
        /*001a*/ 	.short	(.L_6 - .L_5)
	.align		4
.L_5:
        /*001c*/ 	.word	index@(_Z3funPi)
        /*0020*/ 	.word	0x00000010
.L_6:


//--------------------- .nv.compat                --------------------------
	.section	.nv.compat,"",@"SHT_CUDA_COMPAT_INFO"
	.align	4
        /*0000*/ 	.byte	0x02, 0x09, 0x00, 0x00, 0x02, 0x02, 0x01, 0x00, 0x02, 0x05, 0x05, 0x00, 0x03, 0x07, 0x01, 0x01
        /*0010*/ 	.byte	0x02, 0x03, 0x00, 0x00, 0x02, 0x06, 0x01, 0x00, 0x04, 0x0b, 0x08, 0x00, 0x09, 0x00, 0x00, 0x00
        /*0020*/ 	.byte	0x00, 0x00, 0x00, 0x00


//--------------------- .nv.info._Z3funPi         --------------------------
	.section	.nv.info._Z3funPi,"",@"SHT_CUDA_INFO"
	.sectionflags	@""
	.align	4


	//----- nvinfo : EIATTR_CUDA_API_VERSION
	.align		4
        /*0000*/ 	.byte	0x04, 0x37
        /*0002*/ 	.short	(.L_8 - .L_7)
.L_7:
        /*0004*/ 	.word	0x00000082


	//----- nvinfo : EIATTR_KPARAM_INFO
	.align		4
.L_8:
        /*0008*/ 	.byte	0x04, 0x17
        /*000a*/ 	.short	(.L_10 - .L_9)
.L_9:
        /*000c*/ 	.word	0x00000000
        /*0010*/ 	.short	0x0000
        /*0012*/ 	.short	0x0000
        /*0014*/ 	.byte	0x00, 0xf5, 0x21, 0x00


	//----- nvinfo : EIATTR_SPARSE_MMA_MASK
	.align		4
.L_10:
        /*0018*/ 	.byte	0x03, 0x50
        /*001a*/ 	.short	0x0000


	//----- nvinfo : EIATTR_MAXREG_COUNT
	.align		4
        /*001c*/ 	.byte	0x03, 0x1b
        /*001e*/ 	.short	0x00ff


	//----- nvinfo : EIATTR_EXTERNS
	.align		4
        /*0020*/ 	.byte	0x04, 0x0f
        /*0022*/ 	.short	(.L_12 - .L_11)


	//   ....[0]....
	.align		4
.L_11:
        /*0024*/ 	.word	index@(vprintf)


	//----- nvinfo : EIATTR_MERCURY_ISA_VERSION
	.align		4
.L_12:
        /*0028*/ 	.byte	0x03, 0x5f
        /*002a*/ 	.short	0x0101


	//----- nvinfo : EIATTR_VRC_CTA_INIT_COUNT
	.align		4
        /*002c*/ 	.byte	0x02, 0x4a
	.zero		1
	.zero		1


	//----- nvinfo : EIATTR_SYSCALL_OFFSETS
	.align		4
        /*0030*/ 	.byte	0x04, 0x46
        /*0032*/ 	.short	(.L_14 - .L_13)


	//   ....[0]....
.L_13:
        /*0034*/ 	.word	0x00000130


	//----- nvinfo : EIATTR_EXIT_INSTR_OFFSETS
	.align		4
.L_14:
        /*0038*/ 	.byte	0x04, 0x1c
        /*003a*/ 	.short	(.L_16 - .L_15)


	//   ....[0]....
.L_15:
        /*003c*/ 	.word	0x00000140


	//----- nvinfo : EIATTR_CBANK_PARAM_SIZE
	.align		4
.L_16:
        /*0040*/ 	.byte	0x03, 0x19
        /*0042*/ 	.short	0x0008


	//----- nvinfo : EIATTR_PARAM_CBANK
	.align		4
        /*0044*/ 	.byte	0x04, 0x0a
        /*0046*/ 	.short	(.L_18 - .L_17)
	.align		4
.L_17:
        /*0048*/ 	.word	index@(.nv.constant0._Z3funPi)
        /*004c*/ 	.short	0x0380
        /*004e*/ 	.short	0x0008


	//----- nvinfo : EIATTR_SW_WAR
	.align		4
.L_18:
        /*0050*/ 	.byte	0x04, 0x36
        /*0052*/ 	.short	(.L_20 - .L_19)
.L_19:
        /*0054*/ 	.word	0x00000008
.L_20:


//--------------------- .nv.callgraph             --------------------------
	.section	.nv.callgraph,"",@"SHT_CUDA_CALLGRAPH"
	.align	4
	.sectionentsize	8
	.align		4
        /*0000*/ 	.word	0x00000000
	.align		4
        /*0004*/ 	.word	0xffffffff
	.align		4
        /*0008*/ 	.word	index@(_Z3funPi)
	.align		4
        /*000c*/ 	.word	index@(vprintf)
	.align		4
        /*0010*/ 	.word	0x00000000
	.align		4
        /*0014*/ 	.word	0xfffffffe
	.align		4
        /*0018*/ 	.word	0x00000000
	.align		4
        /*001c*/ 	.word	0xfffffffd
	.align		4
        /*0020*/ 	.word	0x00000000
	.align		4
        /*0024*/ 	.word	0xfffffffc


//--------------------- .nv.constant4             --------------------------
	.section	.nv.constant4,"a",@progbits
	.align	8
	.align		8
.nv.constant4:
        /*0000*/ 	.dword	vprintf
	.align		8
        /*0008*/ 	.dword	$str


//--------------------- .text._Z3funPi            --------------------------
	.section	.text._Z3funPi,"ax",@progbits
	.align	128
        .global         _Z3funPi
        .type           _Z3funPi,@function
        .size           _Z3funPi,(.L_x_2 - _Z3funPi)
        .other          _Z3funPi,@"STO_CUDA_ENTRY STV_DEFAULT"
_Z3funPi:
.text._Z3funPi:
[----:B------:R-:W0:Y:S01]  /*0000*/  LDC R1, c[0x0][0x37c] ;  /* 0x0000df00ff017b82 */ /* 0x000e220000000800 */
[----:B------:R-:W1:Y:S07]  /*0010*/  LDCU UR6, c[0x0][0x2f8] ;  /* 0x00005f00ff0677ac */ /* 0x000e6e0008000800 */
[----:B------:R-:W2:Y:S01]  /*0020*/  LDC.64 R2, c[0x0][0x380] ;  /* 0x0000e000ff027b82 */ /* 0x000ea20000000a00 */
[----:B0-----:R-:W-:Y:S01]  /*0030*/  VIADD R1, R1, 0xfffffff0 ;  /* 0xfffffff001017836 */ /* 0x001fe20000000000 */
[----:B------:R-:W-:Y:S01]  /*0040*/  MOV R8, 0x0 ;  /* 0x0000000000087802 */ /* 0x000fe20000000f00 */
[----:B------:R-:W2:Y:S03]  /*0050*/  LDCU.64 UR4, c[0x0][0x358] ;  /* 0x00006b00ff0477ac */ /* 0x000ea60008000a00 */
[----:B------:R0:W-:Y:S02]  /*0060*/  STL [R1], RZ ;  /* 0x000000ff01007387 */ /* 0x0001e40000100800 */
[----:B------:R-:W3:Y:S01]  /*0070*/  LDC.64 R8, c[0x4][R8] ;  /* 0x0100000008087b82 */ /* 0x000ee20000000a00 */
[----:B-1----:R-:W-:Y:S01]  /*0080*/  IADD3 R6, P0, PT, R1, UR6, RZ ;  /* 0x0000000601067c10 */ /* 0x002fe2000ff1e0ff */
[----:B------:R-:W1:Y:S03]  /*0090*/  LDCU.64 UR6, c[0x4][0x8] ;  /* 0x01000100ff0677ac */ /* 0x000e660008000a00 */
[----:B------:R-:W-:-:S02]  /*00a0*/  LOP3.LUT R0, R6, 0xfffffff8, RZ, 0xc0, !PT ;  /* 0xfffffff806007812 */ /* 0x000fc400078ec0ff */
[----:B------:R-:W-:-:S03]  /*00b0*/  IADD3 R6, P1, PT, R6, 0x8, RZ ;  /* 0x0000000806067810 */ /* 0x000fc60007f3e0ff */
[----:B------:R0:W-:Y:S04]  /*00c0*/  STL [R1+0x8], R0 ;  /* 0x0000080001007387 */ /* 0x0001e80000100800 */
[----:B--2---:R0:W-:Y:S01]  /*00d0*/  STG.E desc[UR4][R2.64], R0 ;  /* 0x0000000002007986 */ /* 0x0041e2000c101904 */
[----:B------:R-:W2:Y:S01]  /*00e0*/  LDCU UR4, c[0x0][0x2fc] ;  /* 0x00005f80ff0477ac */ /* 0x000ea20008000800 */
[----:B-1----:R-:W-:Y:S02]  /*00f0*/  IMAD.U32 R4, RZ, RZ, UR6 ;  /* 0x00000006ff047e24 */ /* 0x002fe4000f8e00ff */
[----:B------:R-:W-:Y:S01]  /*0100*/  IMAD.U32 R5, RZ, RZ, UR7 ;  /* 0x00000007ff057e24 */ /* 0x000fe2000f8e00ff */
[----:B0-2---:R-:W-:-:S07]  /*0110*/  IADD3.X R7, PT, PT, RZ, UR4, RZ, P1, P0 ;  /* 0x00000004ff077c10 */ /* 0x005fce0008fe04ff */
[----:B------:R-:W-:-:S07]  /*0120*/  LEPC R20, `(.L_x_0) ;  /* 0x000000001014794e */ /* 0x000fce0000000000 */
[----:B---3--:R-:W-:Y:S05]  /*0130*/  CALL.ABS.NOINC R8 ;  /* 0x0000000008007343 */ /* 0x008fea0003c00000 */
.L_x_0:
[----:B------:R-:W-:Y:S05]  /*0140*/  EXIT ;  /* 0x000000000000794d */ /* 0x000fea0003800000 */
.L_x_1:
[----:B------:R-:W-:-:S00]  /*0150*/  BRA `(.L_x_1) ;  /* 0xfffffffc00fc7947 */ /* 0x000fc0000383ffff */
[----:B------:R-:W-:-:S00]  /*0160*/  NOP ;  /* 0x0000000000007918 */ /* 0x000fc00000000000 */
        /* <DEDUP_REMOVED lines=9> */
.L_x_2:


//--------------------- .nv.global.init           --------------------------
	.section	.nv.global.init,"aw",@progbits
.nv.global.init:
	.type		$str,@object
	.size		$str,(.L_0 - $str)
$str:
        /*0000*/ 	.byte	0x25, 0x64, 0x0a, 0x00
.L_0:


//--------------------- .nv.shared.reserved.0     --------------------------
	.section	.nv.shared.reserved.0,"aw",@nobits
	.weak		__nv_reservedSMEM_offset_0_alias
	.size		__nv_reservedSMEM_offset_0_alias, 0, 64
	.other		__nv_reservedSMEM_offset_0_alias,@"STO_CUDA_RESERVED_SHARED STV_DEFAULT"
__nv_reservedSMEM_offset_0_alias:
	.zero		0
	.zero		64


//--------------------- .nv.constant0._Z3funPi    --------------------------
	.section	.nv.constant0._Z3funPi,"a",@progbits
	.sectionflags	@""
	.align	4
.nv.constant0._Z3funPi:
	.zero		904


//--------------------- SYMBOLS --------------------------

	.type		.nv.reservedSmem.offset0,@object
	.size		.nv.reservedSmem.offset0,0x4
	.type		vprintf,@function
